//
// Generated by NVIDIA NVVM Compiler
//
// Compiler Build ID: CL-36424714
// Cuda compilation tools, release 13.0, V13.0.88
// Based on NVVM 20.0.0
//

.version 9.0
.target sm_100
.address_size 64

	// .globl	acosKernel

.visible .entry acosKernel(
	.param .u32 acosKernel_param_0,
	.param .u64 .ptr .align 1 acosKernel_param_1,
	.param .u32 acosKernel_param_2,
	.param .u64 .ptr .align 1 acosKernel_param_3,
	.param .u32 acosKernel_param_4
)
{
	.reg .pred 	%p<7>;
	.reg .b32 	%r<21>;
	.reg .b64 	%rd<9>;
	.reg .b64 	%fd<70>;

	ld.param.u32 	%r5, [acosKernel_param_0];
	ld.param.u64 	%rd1, [acosKernel_param_1];
	ld.param.u32 	%r3, [acosKernel_param_2];
	ld.param.u64 	%rd2, [acosKernel_param_3];
	ld.param.u32 	%r4, [acosKernel_param_4];
	mov.u32 	%r6, %ctaid.x;
	mov.u32 	%r7, %ntid.x;
	mov.u32 	%r8, %tid.x;
	mad.lo.s32 	%r1, %r6, %r7, %r8;
	setp.ge.s32 	%p1, %r1, %r5;
	@%p1 bra 	$L__BB0_7;
	cvta.to.global.u64 	%rd3, %rd1;
	mul.lo.s32 	%r9, %r3, %r1;
	mul.wide.s32 	%rd4, %r9, 8;
	add.s64 	%rd5, %rd3, %rd4;
	ld.global.f64 	%fd1, [%rd5];
	{
	.reg .b32 %temp; 
	mov.b64 	{%temp, %r2}, %fd1;
	}
	abs.f64 	%fd2, %fd1;
	{
	.reg .b32 %temp; 
	mov.b64 	{%temp, %r10}, %fd2;
	}
	setp.gt.s32 	%p2, %r10, 1071801957;
	@%p2 bra 	$L__BB0_5;
	mul.f64 	%fd48, %fd1, %fd1;
	fma.rn.f64 	%fd49, %fd48, 0d3FB0066BDC1895E9, 0dBFB3823B180754AF;
	fma.rn.f64 	%fd50, %fd49, %fd48, 0d3FB11E52CC2F79AE;
	fma.rn.f64 	%fd51, %fd50, %fd48, 0dBF924EAF3526861B;
	fma.rn.f64 	%fd52, %fd51, %fd48, 0d3F91DF02A31E6CB7;
	fma.rn.f64 	%fd53, %fd52, %fd48, 0d3F847D18B0EEC6CC;
	fma.rn.f64 	%fd54, %fd53, %fd48, 0d3F8D0AF961BA53B0;
	fma.rn.f64 	%fd55, %fd54, %fd48, 0d3F91BF7734CF1C48;
	fma.rn.f64 	%fd56, %fd55, %fd48, 0d3F96E91483144EF7;
	fma.rn.f64 	%fd57, %fd56, %fd48, 0d3F9F1C6E0A4F9F81;
	fma.rn.f64 	%fd58, %fd57, %fd48, 0d3FA6DB6DC27FA92B;
	fma.rn.f64 	%fd59, %fd58, %fd48, 0d3FB333333320F91B;
	fma.rn.f64 	%fd60, %fd59, %fd48, 0d3FC5555555555F4D;
	mul.f64 	%fd61, %fd48, %fd60;
	fma.rn.f64 	%fd3, %fd61, %fd2, %fd2;
	setp.gt.s32 	%p6, %r2, -1;
	@%p6 bra 	$L__BB0_4;
	mov.f64 	%fd66, 0d3C91A62633145C07;
	add.rn.f64 	%fd67, %fd3, %fd66;
	mov.f64 	%fd68, 0d3FF921FB54442D18;
	add.rn.f64 	%fd69, %fd68, %fd67;
	bra.uni 	$L__BB0_6;
$L__BB0_4:
	mov.f64 	%fd62, 0dBC91A62633145C07;
	add.rn.f64 	%fd63, %fd3, %fd62;
	neg.f64 	%fd64, %fd63;
	mov.f64 	%fd65, 0d3FF921FB54442D18;
	add.rn.f64 	%fd69, %fd65, %fd64;
	bra.uni 	$L__BB0_6;
$L__BB0_5:
	mov.f64 	%fd8, 0d3FF0000000000000;
	sub.f64 	%fd9, %fd8, %fd2;
	{
	.reg .b32 %temp; 
	mov.b64 	{%r11, %temp}, %fd9;
	}
	{
	.reg .b32 %temp; 
	mov.b64 	{%temp, %r12}, %fd9;
	}
	add.s32 	%r13, %r12, -1048576;
	mov.b64 	%fd10, {%r11, %r13};
	rsqrt.approx.ftz.f64 	%fd11, %fd10;
	{
	.reg .b32 %temp; 
	mov.b64 	{%r14, %temp}, %fd11;
	}
	{
	.reg .b32 %temp; 
	mov.b64 	{%temp, %r15}, %fd11;
	}
	add.s32 	%r16, %r15, -1048576;
	mov.b64 	%fd12, {%r14, %r16};
	mul.f64 	%fd13, %fd10, %fd11;
	neg.f64 	%fd14, %fd13;
	fma.rn.f64 	%fd15, %fd13, %fd14, %fd10;
	fma.rn.f64 	%fd16, %fd15, %fd12, %fd13;
	neg.f64 	%fd17, %fd16;
	fma.rn.f64 	%fd18, %fd11, %fd17, 0d3FF0000000000000;
	fma.rn.f64 	%fd19, %fd18, %fd12, %fd12;
	fma.rn.f64 	%fd20, %fd16, %fd17, %fd10;
	fma.rn.f64 	%fd21, %fd20, %fd19, %fd16;
	{
	.reg .b32 %temp; 
	mov.b64 	{%r17, %temp}, %fd21;
	}
	{
	.reg .b32 %temp; 
	mov.b64 	{%temp, %r18}, %fd21;
	}
	add.s32 	%r19, %r18, 1048576;
	mov.b64 	%fd22, {%r17, %r19};
	fma.rn.f64 	%fd23, %fd9, 0d3EC715B371155F70, 0dBEBAC2FE66FAAC4B;
	fma.rn.f64 	%fd24, %fd23, %fd9, 0d3ED9A9B88EFCD9B8;
	fma.rn.f64 	%fd25, %fd24, %fd9, 0d3EDD0F40A8A0C4C3;
	fma.rn.f64 	%fd26, %fd25, %fd9, 0d3EF46D4CFA9E0E1F;
	fma.rn.f64 	%fd27, %fd26, %fd9, 0d3F079C168D1E2422;
	fma.rn.f64 	%fd28, %fd27, %fd9, 0d3F1C9A88C3BCA540;
	fma.rn.f64 	%fd29, %fd28, %fd9, 0d3F31C4E64BD476DF;
	fma.rn.f64 	%fd30, %fd29, %fd9, 0d3F46E8BA60009C8F;
	fma.rn.f64 	%fd31, %fd30, %fd9, 0d3F5F1C71C62B05A2;
	fma.rn.f64 	%fd32, %fd31, %fd9, 0d3F76DB6DB6DC9F2C;
	fma.rn.f64 	%fd33, %fd32, %fd9, 0d3F9333333333329C;
	fma.rn.f64 	%fd34, %fd33, %fd9, 0d3FB5555555555555;
	setp.lt.s32 	%p3, %r12, 1;
	mov.f64 	%fd35, 0d0000000000000000;
	mul.rn.f64 	%fd36, %fd2, %fd35;
	mul.f64 	%fd37, %fd9, %fd34;
	fma.rn.f64 	%fd38, %fd37, %fd22, %fd22;
	selp.f64 	%fd39, %fd36, %fd38, %p3;
	setp.lt.s32 	%p4, %r12, 0;
	mov.f64 	%fd40, 0d7FF0000000000000;
	mul.rn.f64 	%fd41, %fd39, %fd40;
	selp.f64 	%fd42, %fd41, %fd39, %p4;
	setp.lt.s32 	%p5, %r2, 0;
	mov.f64 	%fd43, 0dBCA1A62633145C07;
	add.rn.f64 	%fd44, %fd42, %fd43;
	neg.f64 	%fd45, %fd44;
	mov.f64 	%fd46, 0d400921FB54442D18;
	add.rn.f64 	%fd47, %fd46, %fd45;
	selp.f64 	%fd69, %fd47, %fd42, %p5;
$L__BB0_6:
	mul.lo.s32 	%r20, %r4, %r1;
	cvta.to.global.u64 	%rd6, %rd2;
	mul.wide.s32 	%rd7, %r20, 8;
	add.s64 	%rd8, %rd6, %rd7;
	st.global.f64 	[%rd8], %fd69;
$L__BB0_7:
	ret;

}


// ===== COMPILED SASS (sm_100) =====

	.target	sm_100

	.elftype	@"ET_EXEC"


//--------------------- .note.nv.tkinfo           --------------------------
	.section	.note.nv.tkinfo,"",@"SHT_NOTE"
	.sectionflags	@"SHF_NOTE_NV_TKINFO"
	.tkinfo
        /*0018*/ 	.word	0x00000002
        /*0030*/ 	.string	""
        /*0030*/ 	.string	"ptxas"
        /*0030*/ 	.string	"Cuda compilation tools, release 13.0, V13.0.88"
        /*0030*/ 	.string	"Build cuda_13.0.r13.0/compiler.36424714_0"
        /*0030*/ 	.string	"-arch sm_100 -m 64 "



//--------------------- .note.nv.cuinfo           --------------------------
	.section	.note.nv.cuinfo,"",@"SHT_NOTE"
	.sectionflags	@"SHF_NOTE_NV_CUINFO"
        /*0018*/ 	.short	0x0002
        /*001a*/ 	.short	0x0064
        /*001c*/ 	.short	0x0082
	.zero		2


//--------------------- .nv.info                  --------------------------
	.section	.nv.info,"",@"SHT_CUDA_INFO"
	.align	4


	//----- nvinfo : EIATTR_REGCOUNT
	.align		4
        /*0000*/ 	.byte	0x04, 0x2f
        /*0002*/ 	.short	(.L_1 - .L_0)
	.align		4
.L_0:
        /*0004*/ 	.word	index@(acosKernel)
        /*0008*/ 	.word	0x00000014


	//----- nvinfo : EIATTR_FRAME_SIZE
	.align		4
.L_1:
        /*000c*/ 	.byte	0x04, 0x11
        /*000e*/ 	.short	(.L_3 - .L_2)
	.align		4
.L_2:
        /*0010*/ 	.word	index@(acosKernel)
        /*0014*/ 	.word	0x00000000


	//----- nvinfo : EIATTR_MIN_STACK_SIZE
	.align		4
.L_3:
        /*0018*/ 	.byte	0x04, 0x12
        /*001a*/ 	.short	(.L_5 - .L_4)
	.align		4
.L_4:
        /*001c*/ 	.word	index@(acosKernel)
        /*0020*/ 	.word	0x00000000
.L_5:


//--------------------- .nv.compat                --------------------------
	.section	.nv.compat,"",@"SHT_CUDA_COMPAT_INFO"
	.align	4
        /*0000*/ 	.byte	0x02, 0x09, 0x00, 0x00, 0x02, 0x02, 0x01, 0x00, 0x02, 0x05, 0x05, 0x00, 0x03, 0x07, 0x01, 0x01
        /*0010*/ 	.byte	0x02, 0x03, 0x00, 0x00, 0x02, 0x06, 0x01, 0x00, 0x04, 0x0b, 0x08, 0x00, 0x01, 0x00, 0x00, 0x00
        /*0020*/ 	.byte	0x00, 0x00, 0x00, 0x00


//--------------------- .nv.info.acosKernel       --------------------------
	.section	.nv.info.acosKernel,"",@"SHT_CUDA_INFO"
	.sectionflags	@""
	.align	4


	//----- nvinfo : EIATTR_CUDA_API_VERSION
	.align		4
        /*0000*/ 	.byte	0x04, 0x37
        /*0002*/ 	.short	(.L_7 - .L_6)
.L_6:
        /*0004*/ 	.word	0x00000082


	//----- nvinfo : EIATTR_KPARAM_INFO
	.align		4
.L_7:
        /*0008*/ 	.byte	0x04, 0x17
        /*000a*/ 	.short	(.L_9 - .L_8)
.L_8:
        /*000c*/ 	.word	0x00000000
        /*0010*/ 	.short	0x0004
        /*0012*/ 	.short	0x0020
        /*0014*/ 	.byte	0x00, 0xf0, 0x11, 0x00


	//----- nvinfo : EIATTR_KPARAM_INFO
	.align		4
.L_9:
        /*0018*/ 	.byte	0x04, 0x17
        /*001a*/ 	.short	(.L_11 - .L_10)
.L_10:
        /*001c*/ 	.word	0x00000000
        /*0020*/ 	.short	0x0003
        /*0022*/ 	.short	0x0018
        /*0024*/ 	.byte	0x00, 0xf5, 0x21, 0x00


	//----- nvinfo : EIATTR_KPARAM_INFO
	.align		4
.L_11:
        /*0028*/ 	.byte	0x04, 0x17
        /*002a*/ 	.short	(.L_13 - .L_12)
.L_12:
        /*002c*/ 	.word	0x00000000
        /*0030*/ 	.short	0x0002
        /*0032*/ 	.short	0x0010
        /*0034*/ 	.byte	0x00, 0xf0, 0x11, 0x00


	//----- nvinfo : EIATTR_KPARAM_INFO
	.align		4
.L_13:
        /*0038*/ 	.byte	0x04, 0x17
        /*003a*/ 	.short	(.L_15 - .L_14)
.L_14:
        /*003c*/ 	.word	0x00000000
        /*0040*/ 	.short	0x0001
        /*0042*/ 	.short	0x0008
        /*0044*/ 	.byte	0x00, 0xf5, 0x21, 0x00


	//----- nvinfo : EIATTR_KPARAM_INFO
	.align		4
.L_15:
        /*0048*/ 	.byte	0x04, 0x17
        /*004a*/ 	.short	(.L_17 - .L_16)
.L_16:
        /*004c*/ 	.word	0x00000000
        /*0050*/ 	.short	0x0000
        /*0052*/ 	.short	0x0000
        /*0054*/ 	.byte	0x00, 0xf0, 0x11, 0x00


	//----- nvinfo : EIATTR_SPARSE_MMA_MASK
	.align		4
.L_17:
        /*0058*/ 	.byte	0x03, 0x50
        /*005a*/ 	.short	0x0000


	//----- nvinfo : EIATTR_MAXREG_COUNT
	.align		4
        /*005c*/ 	.byte	0x03, 0x1b
        /*005e*/ 	.short	0x00ff


	//----- nvinfo : EIATTR_MERCURY_ISA_VERSION
	.align		4
        /*0060*/ 	.byte	0x03, 0x5f
        /*0062*/ 	.short	0x0101


	//----- nvinfo : EIATTR_VRC_CTA_INIT_COUNT
	.align		4
        /*0064*/ 	.byte	0x02, 0x4a
	.zero		1
	.zero		1


	//----- nvinfo : EIATTR_EXIT_INSTR_OFFSETS
	.align		4
        /*0068*/ 	.byte	0x04, 0x1c
        /*006a*/ 	.short	(.L_19 - .L_18)


	//   ....[0]....
.L_18:
        /*006c*/ 	.word	0x00000070


	//   ....[1]....
        /*0070*/ 	.word	0x00000950


	//----- nvinfo : EIATTR_CRS_STACK_SIZE
	.align		4
.L_19:
        /*0074*/ 	.byte	0x04, 0x1e
        /*0076*/ 	.short	(.L_21 - .L_20)
.L_20:
        /*0078*/ 	.word	0x00000000


	//----- nvinfo : EIATTR_CBANK_PARAM_SIZE
	.align		4
.L_21:
        /*007c*/ 	.byte	0x03, 0x19
        /*007e*/ 	.short	0x0024


	//----- nvinfo : EIATTR_PARAM_CBANK
	.align		4
        /*0080*/ 	.byte	0x04, 0x0a
        /*0082*/ 	.short	(.L_23 - .L_22)
	.align		4
.L_22:
        /*0084*/ 	.word	index@(.nv.constant0.acosKernel)
        /*0088*/ 	.short	0x0380
        /*008a*/ 	.short	0x0024


	//----- nvinfo : EIATTR_SW_WAR
	.align		4
.L_23:
        /*008c*/ 	.byte	0x04, 0x36
        /*008e*/ 	.short	(.L_25 - .L_24)
.L_24:
        /*0090*/ 	.word	0x00000008
.L_25:


//--------------------- .nv.callgraph             --------------------------
	.section	.nv.callgraph,"",@"SHT_CUDA_CALLGRAPH"
	.align	4
	.sectionentsize	8
	.align		4
        /*0000*/ 	.word	0x00000000
	.align		4
        /*0004*/ 	.word	0xffffffff
	.align		4
        /*0008*/ 	.word	0x00000000
	.align		4
        /*000c*/ 	.word	0xfffffffe
	.align		4
        /*0010*/ 	.word	0x00000000
	.align		4
        /*0014*/ 	.word	0xfffffffd
	.align		4
        /*0018*/ 	.word	0x00000000
	.align		4
        /*001c*/ 	.word	0xfffffffc


//--------------------- .text.acosKernel          --------------------------
	.section	.text.acosKernel,"ax",@progbits
	.align	128
        .global         acosKernel
        .type           acosKernel,@function
        .size           acosKernel,(.L_x_4 - acosKernel)
        .other          acosKernel,@"STO_CUDA_ENTRY STV_DEFAULT"
acosKernel:
.text.acosKernel:
[----:B------:R-:W-:Y:S01]  /*0000*/  LDC R1, c[0x0][0x37c] ;  /* 0x0000df00ff017b82 */ /* 0x000fe20000000800 */
[----:B------:R-:W0:Y:S07]  /*0010*/  S2R R3, SR_TID.X ;  /* 0x0000000000037919 */ /* 0x000e2e0000002100 */
[----:B------:R-:W0:Y:S01]  /*0020*/  S2UR UR4, SR_CTAID.X ;  /* 0x00000000000479c3 */ /* 0x000e220000002500 */
[----:B------:R-:W1:Y:S07]  /*0030*/  LDCU UR5, c[0x0][0x380] ;  /* 0x00007000ff0577ac */ /* 0x000e6e0008000800 */
[----:B------:R-:W0:Y:S02]  /*0040*/  LDC R0, c[0x0][0x360] ;  /* 0x0000d800ff007b82 */ /* 0x000e240000000800 */
[----:B0-----:R-:W-:-:S05]  /*0050*/  IMAD R0, R0, UR4, R3 ;  /* 0x0000000400007c24 */ /* 0x001fca000f8e0203 */
[----:B-1----:R-:W-:-:S13]  /*0060*/  ISETP.GE.AND P0, PT, R0, UR5, PT ;  /* 0x0000000500007c0c */ /* 0x002fda000bf06270 */
[----:B------:R-:W-:Y:S05]  /*0070*/  @P0 EXIT ;  /* 0x000000000000094d */ /* 0x000fea0003800000 */
[----:B------:R-:W0:Y:S01]  /*0080*/  LDC.64 R2, c[0x0][0x388] ;  /* 0x0000e200ff027b82 */ /* 0x000e220000000a00 */
[----:B------:R-:W1:Y:S01]  /*0090*/  LDCU UR6, c[0x0][0x390] ;  /* 0x00007200ff0677ac */ /* 0x000e620008000800 */
[----:B------:R-:W2:Y:S01]  /*00a0*/  LDCU.64 UR4, c[0x0][0x358] ;  /* 0x00006b00ff0477ac */ /* 0x000ea20008000a00 */
[----:B-1----:R-:W-:-:S04]  /*00b0*/  IMAD R5, R0, UR6, RZ ;  /* 0x0000000600057c24 */ /* 0x002fc8000f8e02ff */
[----:B0-----:R-:W-:-:S06]  /*00c0*/  IMAD.WIDE R2, R5, 0x8, R2 ;  /* 0x0000000805027825 */ /* 0x001fcc00078e0202 */
[----:B--2---:R-:W2:Y:S01]  /*00d0*/  LDG.E.64 R2, desc[UR4][R2.64] ;  /* 0x0000000402027981 */ /* 0x004ea2000c1e1b00 */
[----:B------:R-:W-:Y:S01]  /*00e0*/  BSSY.RECONVERGENT B0, `(.L_x_0) ;  /* 0x0000081000007945 */ /* 0x000fe20003800200 */
[----:B--2---:R-:W-:-:S10]  /*00f0*/  DADD R4, -RZ, |R2| ;  /* 0x00000000ff047229 */ /* 0x004fd40000000502 */
[----:B------:R-:W-:-:S13]  /*0100*/  ISETP.GT.AND P0, PT, R5, 0x3fe26665, PT ;  /* 0x3fe266650500780c */ /* 0x000fda0003f04270 */
[----:B------:R-:W-:Y:S05]  /*0110*/  @P0 BRA `(.L_x_1) ;  /* 0x0000000000d40947 */ /* 0x000fea0003800000 */
[----:B------:R-:W-:Y:S01]  /*0120*/  DMUL R4, R2, R2 ;  /* 0x0000000202047228 */ /* 0x000fe20000000000 */
[----:B------:R-:W-:Y:S01]  /*0130*/  IMAD.MOV.U32 R6, RZ, RZ, 0x180754af ;  /* 0x180754afff067424 */ /* 0x000fe200078e00ff */
[----:B------:R-:W-:Y:S01]  /*0140*/  UMOV UR6, 0xdc1895e9 ;  /* 0xdc1895e900067882 */ /* 0x000fe20000000000 */
[----:B------:R-:W-:Y:S01]  /*0150*/  IMAD.MOV.U32 R7, RZ, RZ, 0x3fb3823b ;  /* 0x3fb3823bff077424 */ /* 0x000fe200078e00ff */
[----:B------:R-:W-:Y:S01]  /*0160*/  UMOV UR7, 0x3fb0066b ;  /* 0x3fb0066b00077882 */ /* 0x000fe20000000000 */
[----:B------:R-:W-:-:S04]  /*0170*/  ISETP.GT.AND P0, PT, R3, -0x1, PT ;  /* 0xffffffff0300780c */ /* 0x000fc80003f04270 */
[----:B------:R-:W-:Y:S01]  /*0180*/  DFMA R6, R4, UR6, -R6 ;  /* 0x0000000604067c2b */ /* 0x000fe20008000806 */
[----:B------:R-:W-:Y:S01]  /*0190*/  UMOV UR6, 0xcc2f79ae ;  /* 0xcc2f79ae00067882 */ /* 0x000fe20000000000 */
[----:B------:R-:W-:-:S06]  /*01a0*/  UMOV UR7, 0x3fb11e52 ;  /* 0x3fb11e5200077882 */ /* 0x000fcc0000000000 */
[----:B------:R-:W-:Y:S01]  /*01b0*/  DFMA R6, R4, R6, UR6 ;  /* 0x0000000604067e2b */ /* 0x000fe20008000006 */
[----:B------:R-:W-:Y:S01]  /*01c0*/  UMOV UR6, 0x3526861b ;  /* 0x3526861b00067882 */ /* 0x000fe20000000000 */
[----:B------:R-:W-:-:S06]  /*01d0*/  UMOV UR7, 0x3f924eaf ;  /* 0x3f924eaf00077882 */ /* 0x000fcc0000000000 */
[----:B------:R-:W-:Y:S01]  /*01e0*/  DFMA R6, R4, R6, -UR6 ;  /* 0x8000000604067e2b */ /* 0x000fe20008000006 */
[----:B------:R-:W-:Y:S01]  /*01f0*/  UMOV UR6, 0xa31e6cb7 ;  /* 0xa31e6cb700067882 */ /* 0x000fe20000000000 */
[----:B------:R-:W-:-:S06]  /*0200*/  UMOV UR7, 0x3f91df02 ;  /* 0x3f91df0200077882 */ /* 0x000fcc0000000000 */
[----:B------:R-:W-:Y:S01]  /*0210*/  DFMA R6, R4, R6, UR6 ;  /* 0x0000000604067e2b */ /* 0x000fe20008000006 */
        /* <DEDUP_REMOVED lines=26> */
[----:B------:R-:W-:Y:S01]  /*03c0*/  DMUL R6, R4, R6 ;  /* 0x0000000604067228 */ /* 0x000fe20000000000 */
[----:B------:R-:W-:Y:S01]  /*03d0*/  @P0 IMAD.MOV.U32 R4, RZ, RZ, 0x33145c07 ;  /* 0x33145c07ff040424 */ /* 0x000fe200078e00ff */
[----:B------:R-:W-:-:S06]  /*03e0*/  @P0 MOV R5, 0x3c91a626 ;  /* 0x3c91a62600050802 */ /* 0x000fcc0000000f00 */
[----:B------:R-:W-:Y:S01]  /*03f0*/  DFMA R6, |R2|, R6, |R2| ;  /* 0x000000060206722b */ /* 0x000fe20000000602 */
[----:B------:R-:W-:Y:S01]  /*0400*/  @!P0 MOV R2, 0x33145c07 ;  /* 0x33145c0700028802 */ /* 0x000fe20000000f00 */
[----:B------:R-:W-:-:S06]  /*0410*/  @!P0 IMAD.MOV.U32 R3, RZ, RZ, 0x3c91a626 ;  /* 0x3c91a626ff038424 */ /* 0x000fcc00078e00ff */
[C---:B------:R-:W-:Y:S02]  /*0420*/  @!P0 DADD R2, R6.reuse, R2 ;  /* 0x0000000006028229 */ /* 0x040fe40000000002 */
[----:B------:R-:W-:-:S06]  /*0430*/  @P0 DADD R6, R6, -R4 ;  /* 0x0000000006060229 */ /* 0x000fcc0000000804 */
[----:B------:R-:W-:Y:S02]  /*0440*/  @!P0 DADD R2, R2, UR6 ;  /* 0x0000000602028e29 */ /* 0x000fe40008000000 */
[----:B------:R-:W-:Y:S01]  /*0450*/  @P0 DADD R2, -R6, UR6 ;  /* 0x0000000606020e29 */ /* 0x000fe20008000100 */
[----:B------:R-:W-:Y:S10]  /*0460*/  BRA `(.L_x_2) ;  /* 0x0000000400207947 */ /* 0x000ff40003800000 */
.L_x_1:
[----:B------:R-:W-:Y:S01]  /*0470*/  DADD R4, -|R2|, 1 ;  /* 0x3ff0000002047429 */ /* 0x000fe20000000300 */
[----:B------:R-:W-:Y:S01]  /*0480*/  IMAD.MOV.U32 R6, RZ, RZ, 0x66faac4b ;  /* 0x66faac4bff067424 */ /* 0x000fe200078e00ff */
[----:B------:R-:W-:Y:S01]  /*0490*/  UMOV UR6, 0x71155f70 ;  /* 0x71155f7000067882 */ /* 0x000fe20000000000 */
[----:B------:R-:W-:Y:S01]  /*04a0*/  IMAD.MOV.U32 R7, RZ, RZ, 0x3ebac2fe ;  /* 0x3ebac2feff077424 */ /* 0x000fe200078e00ff */
[----:B------:R-:W-:-:S05]  /*04b0*/  UMOV UR7, 0x3ec715b3 ;  /* 0x3ec715b300077882 */ /* 0x000fca0000000000 */
[----:B------:R-:W-:Y:S01]  /*04c0*/  DFMA R6, R4, UR6, -R6 ;  /* 0x0000000604067c2b */ /* 0x000fe20008000806 */
[----:B------:R-:W-:Y:S01]  /*04d0*/  UMOV UR6, 0x8efcd9b8 ;  /* 0x8efcd9b800067882 */ /* 0x000fe20000000000 */
[----:B------:R-:W-:Y:S01]  /*04e0*/  UMOV UR7, 0x3ed9a9b8 ;  /* 0x3ed9a9b800077882 */ /* 0x000fe20000000000 */
[----:B------:R-:W-:-:S05]  /*04f0*/  ISETP.GE.AND P0, PT, R5, 0x1, PT ;  /* 0x000000010500780c */ /* 0x000fca0003f06270 */
[----:B------:R-:W-:Y:S01]  /*0500*/  DFMA R6, R4, R6, UR6 ;  /* 0x0000000604067e2b */ /* 0x000fe20008000006 */
[----:B------:R-:W-:Y:S01]  /*0510*/  UMOV UR6, 0xa8a0c4c3 ;  /* 0xa8a0c4c300067882 */ /* 0x000fe20000000000 */
[----:B------:R-:W-:-:S06]  /*0520*/  UMOV UR7, 0x3edd0f40 ;  /* 0x3edd0f4000077882 */ /* 0x000fcc0000000000 */
[----:B------:R-:W-:Y:S01]  /*0530*/  DFMA R8, R4, R6, UR6 ;  /* 0x0000000604087e2b */ /* 0x000fe20008000006 */
[----:B------:R-:W-:Y:S01]  /*0540*/  UMOV UR6, 0xfa9e0e1f ;  /* 0xfa9e0e1f00067882 */ /* 0x000fe20000000000 */
[----:B------:R-:W-:Y:S01]  /*0550*/  UMOV UR7, 0x3ef46d4c ;  /* 0x3ef46d4c00077882 */ /* 0x000fe20000000000 */
[----:B------:R-:W-:Y:S01]  /*0560*/  IADD3 R7, PT, PT, R5, -0x100000, RZ ;  /* 0xfff0000005077810 */ /* 0x000fe20007ffe0ff */
[----:B------:R-:W-:-:S04]  /*0570*/  IMAD.MOV.U32 R6, RZ, RZ, R4 ;  /* 0x000000ffff067224 */ /* 0x000fc800078e0004 */
[----:B------:R-:W-:Y:S01]  /*0580*/  DFMA R10, R4, R8, UR6 ;  /* 0x00000006040a7e2b */ /* 0x000fe20008000008 */
[----:B------:R-:W-:Y:S01]  /*0590*/  UMOV UR6, 0x8d1e2422 ;  /* 0x8d1e242200067882 */ /* 0x000fe20000000000 */
[----:B------:R-:W-:Y:S01]  /*05a0*/  UMOV UR7, 0x3f079c16 ;  /* 0x3f079c1600077882 */ /* 0x000fe20000000000 */
[----:B------:R-:W0:Y:S01]  /*05b0*/  MUFU.RSQ64H R9, R7 ;  /* 0x0000000700097308 */ /* 0x000e220000001c00 */
[----:B------:R-:W-:-:S04]  /*05c0*/  IMAD.MOV.U32 R8, RZ, RZ, RZ ;  /* 0x000000ffff087224 */ /* 0x000fc800078e00ff */
[----:B------:R-:W-:Y:S01]  /*05d0*/  DFMA R10, R4, R10, UR6 ;  /* 0x00000006040a7e2b */ /* 0x000fe2000800000a */
[----:B------:R-:W-:Y:S01]  /*05e0*/  UMOV UR6, 0xc3bca540 ;  /* 0xc3bca54000067882 */ /* 0x000fe20000000000 */
[----:B------:R-:W-:-:S06]  /*05f0*/  UMOV UR7, 0x3f1c9a88 ;  /* 0x3f1c9a8800077882 */ /* 0x000fcc0000000000 */
[----:B------:R-:W-:Y:S01]  /*0600*/  DFMA R10, R4, R10, UR6 ;  /* 0x00000006040a7e2b */ /* 0x000fe2000800000a */
[----:B------:R-:W-:Y:S01]  /*0610*/  UMOV UR6, 0x4bd476df ;  /* 0x4bd476df00067882 */ /* 0x000fe20000000000 */
[----:B------:R-:W-:Y:S01]  /*0620*/  UMOV UR7, 0x3f31c4e6 ;  /* 0x3f31c4e600077882 */ /* 0x000fe20000000000 */
[----:B0-----:R-:W-:-:S05]  /*0630*/  DMUL R12, R6, R8 ;  /* 0x00000008060c7228 */ /* 0x001fca0000000000 */
[----:B------:R-:W-:Y:S01]  /*0640*/  DFMA R16, R4, R10, UR6 ;  /* 0x0000000604107e2b */ /* 0x000fe2000800000a */
[----:B------:R-:W-:Y:S01]  /*0650*/  UMOV UR6, 0x60009c8f ;  /* 0x60009c8f00067882 */ /* 0x000fe20000000000 */
[----:B------:R-:W-:Y:S01]  /*0660*/  UMOV UR7, 0x3f46e8ba ;  /* 0x3f46e8ba00077882 */ /* 0x000fe20000000000 */
[----:B------:R-:W-:Y:S01]  /*0670*/  IADD3 R11, PT, PT, R9, -0x100000, RZ ;  /* 0xfff00000090b7810 */ /* 0x000fe20007ffe0ff */
[----:B------:R-:W-:Y:S01]  /*0680*/  DFMA R14, R12, -R12, R6 ;  /* 0x8000000c0c0e722b */ /* 0x000fe20000000006 */
[----:B------:R-:W-:-:S03]  /*0690*/  IMAD.MOV.U32 R10, RZ, RZ, RZ ;  /* 0x000000ffff0a7224 */ /* 0x000fc600078e00ff */
[----:B------:R-:W-:Y:S01]  /*06a0*/  DFMA R16, R4, R16, UR6 ;  /* 0x0000000604107e2b */ /* 0x000fe20008000010 */
[----:B------:R-:W-:Y:S01]  /*06b0*/  UMOV UR6, 0xc62b05a2 ;  /* 0xc62b05a200067882 */ /* 0x000fe20000000000 */
[----:B------:R-:W-:Y:S02]  /*06c0*/  UMOV UR7, 0x3f5f1c71 ;  /* 0x3f5f1c7100077882 */ /* 0x000fe40000000000 */
[----:B------:R-:W-:-:S04]  /*06d0*/  DFMA R14, R10, R14, R12 ;  /* 0x0000000e0a0e722b */ /* 0x000fc8000000000c */
[----:B------:R-:W-:Y:S01]  /*06e0*/  DFMA R16, R4, R16, UR6 ;  /* 0x0000000604107e2b */ /* 0x000fe20008000010 */
[----:B------:R-:W-:Y:S01]  /*06f0*/  UMOV UR6, 0xb6dc9f2c ;  /* 0xb6dc9f2c00067882 */ /* 0x000fe20000000000 */
[----:B------:R-:W-:Y:S02]  /*0700*/  UMOV UR7, 0x3f76db6d ;  /* 0x3f76db6d00077882 */ /* 0x000fe40000000000 */
[-C--:B------:R-:W-:Y:S02]  /*0710*/  DFMA R8, R8, -R14.reuse, 1 ;  /* 0x3ff000000808742b */ /* 0x080fe4000000080e */
[----:B------:R-:W-:Y:S02]  /*0720*/  DFMA R6, R14, -R14, R6 ;  /* 0x8000000e0e06722b */ /* 0x000fe40000000006 */
[----:B------:R-:W-:Y:S01]  /*0730*/  DFMA R16, R4, R16, UR6 ;  /* 0x0000000604107e2b */ /* 0x000fe20008000010 */
[----:B------:R-:W-:Y:S01]  /*0740*/  UMOV UR6, 0x3333329c ;  /* 0x3333329c00067882 */ /* 0x000fe20000000000 */
[----:B------:R-:W-:-:S02]  /*0750*/  UMOV UR7, 0x3f933333 ;  /* 0x3f93333300077882 */ /* 0x000fc40000000000 */
[----:B------:R-:W-:-:S04]  /*0760*/  DFMA R8, R10, R8, R10 ;  /* 0x000000080a08722b */ /* 0x000fc8000000000a */
[----:B------:R-:W-:Y:S01]  /*0770*/  DFMA R16, R4, R16, UR6 ;  /* 0x0000000604107e2b */ /* 0x000fe20008000010 */
[----:B------:R-:W-:Y:S01]  /*0780*/  UMOV UR6, 0x55555555 ;  /* 0x5555555500067882 */ /* 0x000fe20000000000 */
[----:B------:R-:W-:Y:S02]  /*0790*/  UMOV UR7, 0x3fb55555 ;  /* 0x3fb5555500077882 */ /* 0x000fe40000000000 */
[----:B------:R-:W-:Y:S02]  /*07a0*/  DFMA R6, R8, R6, R14 ;  /* 0x000000060806722b */ /* 0x000fe4000000000e */
[----:B------:R-:W-:Y:S02]  /*07b0*/  DMUL R8, RZ, |R2| ;  /* 0x40000002ff087228 */ /* 0x000fe40000000000 */
[----:B------:R-:W-:Y:S01]  /*07c0*/  DFMA R16, R4, R16, UR6 ;  /* 0x0000000604107e2b */ /* 0x000fe20008000010 */
[----:B------:R-:W-:Y:S01]  /*07d0*/  UMOV UR6, 0x33145c07 ;  /* 0x33145c0700067882 */ /* 0x000fe20000000000 */
[----:B------:R-:W-:-:S04]  /*07e0*/  UMOV UR7, 0x3ca1a626 ;  /* 0x3ca1a62600077882 */ /* 0x000fc80000000000 */
[----:B------:R-:W-:Y:S02]  /*07f0*/  IADD3 R7, PT, PT, R7, 0x100000, RZ ;  /* 0x0010000007077810 */ /* 0x000fe40007ffe0ff */
[----:B------:R-:W-:-:S08]  /*0800*/  DMUL R16, R4, R16 ;  /* 0x0000001004107228 */ /* 0x000fd00000000000 */
[----:B------:R-:W-:-:S10]  /*0810*/  DFMA R16, R6, R16, R6 ;  /* 0x000000100610722b */ /* 0x000fd40000000006 */
[----:B------:R-:W-:Y:S02]  /*0820*/  FSEL R8, R8, R16, !P0 ;  /* 0x0000001008087208 */ /* 0x000fe40004000000 */
[----:B------:R-:W-:Y:S02]  /*0830*/  FSEL R9, R9, R17, !P0 ;  /* 0x0000001109097208 */ /* 0x000fe40004000000 */
[----:B------:R-:W-:-:S04]  /*0840*/  ISETP.GE.AND P0, PT, R5, RZ, PT ;  /* 0x000000ff0500720c */ /* 0x000fc80003f06270 */
[----:B------:R-:W-:-:S10]  /*0850*/  DMUL R6, R8, +INF ;  /* 0x7ff0000008067828 */ /* 0x000fd40000000000 */
[----:B------:R-:W-:Y:S02]  /*0860*/  FSEL R6, R6, R8, !P0 ;  /* 0x0000000806067208 */ /* 0x000fe40004000000 */
[----:B------:R-:W-:Y:S02]  /*0870*/  FSEL R7, R7, R9, !P0 ;  /* 0x0000000907077208 */ /* 0x000fe40004000000 */
[----:B------:R-:W-:-:S04]  /*0880*/  ISETP.GE.AND P0, PT, R3, RZ, PT ;  /* 0x000000ff0300720c */ /* 0x000fc80003f06270 */
[----:B------:R-:W-:Y:S01]  /*0890*/  DADD R4, R6, -UR6 ;  /* 0x8000000606047e29 */ /* 0x000fe20008000000 */
[----:B------:R-:W-:Y:S01]  /*08a0*/  UMOV UR6, 0x54442d18 ;  /* 0x54442d1800067882 */ /* 0x000fe20000000000 */
[----:B------:R-:W-:-:S06]  /*08b0*/  UMOV UR7, 0x400921fb ;  /* 0x400921fb00077882 */ /* 0x000fcc0000000000 */
[----:B------:R-:W-:-:S10]  /*08c0*/  DADD R4, -R4, UR6 ;  /* 0x0000000604047e29 */ /* 0x000fd40008000100 */
[----:B------:R-:W-:Y:S02]  /*08d0*/  FSEL R2, R4, R6, !P0 ;  /* 0x0000000604027208 */ /* 0x000fe40004000000 */
[----:B------:R-:W-:-:S07]  /*08e0*/  FSEL R3, R5, R7, !P0 ;  /* 0x0000000705037208 */ /* 0x000fce0004000000 */
.L_x_2:
[----:B------:R-:W-:Y:S05]  /*08f0*/  BSYNC.RECONVERGENT B0 ;  /* 0x0000000000007941 */ /* 0x000fea0003800200 */
.L_x_0:
[----:B------:R-:W0:Y:S01]  /*0900*/  LDC.64 R4, c[0x0][0x398] ;  /* 0x0000e600ff047b82 */ /* 0x000e220000000a00 */
[----:B------:R-:W1:Y:S02]  /*0910*/  LDCU UR6, c[0x0][0x3a0] ;  /* 0x00007400ff0677ac */ /* 0x000e640008000800 */
[----:B-1----:R-:W-:-:S04]  /*0920*/  IMAD R7, R0, UR6, RZ ;  /* 0x0000000600077c24 */ /* 0x002fc8000f8e02ff */
[----:B0-----:R-:W-:-:S05]  /*0930*/  IMAD.WIDE R4, R7, 0x8, R4 ;  /* 0x0000000807047825 */ /* 0x001fca00078e0204 */
[----:B------:R-:W-:Y:S01]  /*0940*/  STG.E.64 desc[UR4][R4.64], R2 ;  /* 0x0000000204007986 */ /* 0x000fe2000c101b04 */
[----:B------:R-:W-:Y:S05]  /*0950*/  EXIT ;  /* 0x000000000000794d */ /* 0x000fea0003800000 */
.L_x_3:
[----:B------:R-:W-:-:S00]  /*0960*/  BRA `(.L_x_3) ;  /* 0xfffffffc00fc7947 */ /* 0x000fc0000383ffff */
[----:B------:R-:W-:-:S00]  /*0970*/  NOP ;  /* 0x0000000000007918 */ /* 0x000fc00000000000 */
        /* <DEDUP_REMOVED lines=8> */
.L_x_4:


//--------------------- .nv.shared.reserved.0     --------------------------
	.section	.nv.shared.reserved.0,"aw",@nobits
	.weak		__nv_reservedSMEM_offset_0_alias
	.size		__nv_reservedSMEM_offset_0_alias, 0, 64
	.other		__nv_reservedSMEM_offset_0_alias,@"STO_CUDA_RESERVED_SHARED STV_DEFAULT"
__nv_reservedSMEM_offset_0_alias:
	.zero		0
	.zero		64


//--------------------- .nv.constant0.acosKernel  --------------------------
	.section	.nv.constant0.acosKernel,"a",@progbits
	.sectionflags	@""
	.align	4
.nv.constant0.acosKernel:
	.zero		932


//--------------------- SYMBOLS --------------------------

	.type		.nv.reservedSmem.offset0,@object
	.size		.nv.reservedSmem.offset0,0x4
